//
// Generated by NVIDIA NVVM Compiler
//
// Compiler Build ID: CL-36424714
// Cuda compilation tools, release 13.0, V13.0.88
// Based on NVVM 20.0.0
//

.version 9.0
.target sm_100
.address_size 64

	// .globl	_Z6mylog2Pd

.visible .entry _Z6mylog2Pd(
	.param .u64 .ptr .align 1 _Z6mylog2Pd_param_0
)
{
	.reg .pred 	%p<5>;
	.reg .b32 	%r<30>;
	.reg .b64 	%rd<5>;
	.reg .b64 	%fd<48>;

	ld.param.u64 	%rd2, [_Z6mylog2Pd_param_0];
	cvta.to.global.u64 	%rd3, %rd2;
	mov.u32 	%r12, %tid.x;
	mul.wide.u32 	%rd4, %r12, 8;
	add.s64 	%rd1, %rd3, %rd4;
	ld.global.f64 	%fd45, [%rd1];
	{
	.reg .b32 %temp; 
	mov.b64 	{%temp, %r26}, %fd45;
	}
	{
	.reg .b32 %temp; 
	mov.b64 	{%r27, %temp}, %fd45;
	}
	setp.gt.s32 	%p1, %r26, 1048575;
	mov.b32 	%r28, -1023;
	@%p1 bra 	$L__BB0_2;
	mul.f64 	%fd45, %fd45, 0d4350000000000000;
	{
	.reg .b32 %temp; 
	mov.b64 	{%temp, %r26}, %fd45;
	}
	{
	.reg .b32 %temp; 
	mov.b64 	{%r27, %temp}, %fd45;
	}
	mov.b32 	%r28, -1077;
$L__BB0_2:
	add.s32 	%r14, %r26, -1;
	setp.gt.u32 	%p2, %r14, 2146435070;
	@%p2 bra 	$L__BB0_6;
	shr.u32 	%r17, %r26, 20;
	add.s32 	%r29, %r28, %r17;
	and.b32  	%r18, %r26, 1048575;
	or.b32  	%r19, %r18, 1072693248;
	mov.b64 	%fd46, {%r27, %r19};
	setp.lt.u32 	%p4, %r19, 1073127583;
	@%p4 bra 	$L__BB0_5;
	{
	.reg .b32 %temp; 
	mov.b64 	{%r20, %temp}, %fd46;
	}
	{
	.reg .b32 %temp; 
	mov.b64 	{%temp, %r21}, %fd46;
	}
	add.s32 	%r22, %r21, -1048576;
	mov.b64 	%fd46, {%r20, %r22};
	add.s32 	%r29, %r29, 1;
$L__BB0_5:
	add.f64 	%fd11, %fd46, 0dBFF0000000000000;
	add.f64 	%fd12, %fd46, 0d3FF0000000000000;
	rcp.approx.ftz.f64 	%fd13, %fd12;
	neg.f64 	%fd14, %fd12;
	fma.rn.f64 	%fd15, %fd14, %fd13, 0d3FF0000000000000;
	fma.rn.f64 	%fd16, %fd15, %fd15, %fd15;
	fma.rn.f64 	%fd17, %fd16, %fd13, %fd13;
	mul.f64 	%fd18, %fd11, %fd17;
	fma.rn.f64 	%fd19, %fd11, %fd17, %fd18;
	mul.f64 	%fd20, %fd19, %fd19;
	fma.rn.f64 	%fd21, %fd20, 0d3EB1380B3AE80F1E, 0d3ED0EE258B7A8B04;
	fma.rn.f64 	%fd22, %fd21, %fd20, 0d3EF3B2669F02676F;
	fma.rn.f64 	%fd23, %fd22, %fd20, 0d3F1745CBA9AB0956;
	fma.rn.f64 	%fd24, %fd23, %fd20, 0d3F3C71C72D1B5154;
	fma.rn.f64 	%fd25, %fd24, %fd20, 0d3F624924923BE72D;
	fma.rn.f64 	%fd26, %fd25, %fd20, 0d3F8999999999A3C4;
	fma.rn.f64 	%fd27, %fd26, %fd20, 0d3FB5555555555554;
	sub.f64 	%fd28, %fd11, %fd19;
	add.f64 	%fd29, %fd28, %fd28;
	neg.f64 	%fd30, %fd19;
	fma.rn.f64 	%fd31, %fd30, %fd11, %fd29;
	mul.f64 	%fd32, %fd17, %fd31;
	mul.f64 	%fd33, %fd20, %fd27;
	fma.rn.f64 	%fd34, %fd33, %fd19, %fd32;
	xor.b32  	%r23, %r29, -2147483648;
	mov.b32 	%r24, 1127219200;
	mov.b64 	%fd35, {%r23, %r24};
	mov.b32 	%r25, -2147483648;
	mov.b64 	%fd36, {%r25, %r24};
	sub.f64 	%fd37, %fd35, %fd36;
	fma.rn.f64 	%fd38, %fd37, 0d3FE62E42FEFA39EF, %fd19;
	fma.rn.f64 	%fd39, %fd37, 0dBFE62E42FEFA39EF, %fd38;
	sub.f64 	%fd40, %fd39, %fd19;
	sub.f64 	%fd41, %fd34, %fd40;
	fma.rn.f64 	%fd42, %fd37, 0d3C7ABC9E3B39803F, %fd41;
	add.f64 	%fd47, %fd38, %fd42;
	bra.uni 	$L__BB0_7;
$L__BB0_6:
	fma.rn.f64 	%fd10, %fd45, 0d7FF0000000000000, 0d7FF0000000000000;
	{
	.reg .b32 %temp; 
	mov.b64 	{%temp, %r15}, %fd45;
	}
	and.b32  	%r16, %r15, 2147483647;
	setp.eq.s32 	%p3, %r16, 0;
	selp.f64 	%fd47, 0dFFF0000000000000, %fd10, %p3;
$L__BB0_7:
	mul.f64 	%fd43, %fd47, 0d3C7777D0FFDA0D24;
	fma.rn.f64 	%fd44, %fd47, 0d3FF71547652B82FE, %fd43;
	st.global.f64 	[%rd1], %fd44;
	ret;

}


// ===== COMPILED SASS (sm_100) =====

	.target	sm_100

	.elftype	@"ET_EXEC"


//--------------------- .note.nv.tkinfo           --------------------------
	.section	.note.nv.tkinfo,"",@"SHT_NOTE"
	.sectionflags	@"SHF_NOTE_NV_TKINFO"
	.tkinfo
        /*0018*/ 	.word	0x00000002
        /*0030*/ 	.string	""
        /*0030*/ 	.string	"ptxas"
        /*0030*/ 	.string	"Cuda compilation tools, release 13.0, V13.0.88"
        /*0030*/ 	.string	"Build cuda_13.0.r13.0/compiler.36424714_0"
        /*0030*/ 	.string	"-arch sm_100 -m 64 "



//--------------------- .note.nv.cuinfo           --------------------------
	.section	.note.nv.cuinfo,"",@"SHT_NOTE"
	.sectionflags	@"SHF_NOTE_NV_CUINFO"
        /*0018*/ 	.short	0x0002
        /*001a*/ 	.short	0x0064
        /*001c*/ 	.short	0x0082
	.zero		2


//--------------------- .nv.info                  --------------------------
	.section	.nv.info,"",@"SHT_CUDA_INFO"
	.align	4


	//----- nvinfo : EIATTR_REGCOUNT
	.align		4
        /*0000*/ 	.byte	0x04, 0x2f
        /*0002*/ 	.short	(.L_1 - .L_0)
	.align		4
.L_0:
        /*0004*/ 	.word	index@(_Z6mylog2Pd)
        /*0008*/ 	.word	0x00000016


	//----- nvinfo : EIATTR_FRAME_SIZE
	.align		4
.L_1:
        /*000c*/ 	.byte	0x04, 0x11
        /*000e*/ 	.short	(.L_3 - .L_2)
	.align		4
.L_2:
        /*0010*/ 	.word	index@(_Z6mylog2Pd)
        /*0014*/ 	.word	0x00000000


	//----- nvinfo : EIATTR_MIN_STACK_SIZE
	.align		4
.L_3:
        /*0018*/ 	.byte	0x04, 0x12
        /*001a*/ 	.short	(.L_5 - .L_4)
	.align		4
.L_4:
        /*001c*/ 	.word	index@(_Z6mylog2Pd)
        /*0020*/ 	.word	0x00000000
.L_5:


//--------------------- .nv.compat                --------------------------
	.section	.nv.compat,"",@"SHT_CUDA_COMPAT_INFO"
	.align	4
        /*0000*/ 	.byte	0x02, 0x09, 0x00, 0x00, 0x02, 0x02, 0x01, 0x00, 0x02, 0x05, 0x05, 0x00, 0x03, 0x07, 0x01, 0x01
        /*0010*/ 	.byte	0x02, 0x03, 0x00, 0x00, 0x02, 0x06, 0x01, 0x00, 0x04, 0x0b, 0x08, 0x00, 0x01, 0x00, 0x00, 0x00
        /*0020*/ 	.byte	0x00, 0x00, 0x00, 0x00


//--------------------- .nv.info._Z6mylog2Pd      --------------------------
	.section	.nv.info._Z6mylog2Pd,"",@"SHT_CUDA_INFO"
	.sectionflags	@""
	.align	4


	//----- nvinfo : EIATTR_CUDA_API_VERSION
	.align		4
        /*0000*/ 	.byte	0x04, 0x37
        /*0002*/ 	.short	(.L_7 - .L_6)
.L_6:
        /*0004*/ 	.word	0x00000082


	//----- nvinfo : EIATTR_KPARAM_INFO
	.align		4
.L_7:
        /*0008*/ 	.byte	0x04, 0x17
        /*000a*/ 	.short	(.L_9 - .L_8)
.L_8:
        /*000c*/ 	.word	0x00000000
        /*0010*/ 	.short	0x0000
        /*0012*/ 	.short	0x0000
        /*0014*/ 	.byte	0x00, 0xf5, 0x21, 0x00


	//----- nvinfo : EIATTR_SPARSE_MMA_MASK
	.align		4
.L_9:
        /*0018*/ 	.byte	0x03, 0x50
        /*001a*/ 	.short	0x0000


	//----- nvinfo : EIATTR_MAXREG_COUNT
	.align		4
        /*001c*/ 	.byte	0x03, 0x1b
        /*001e*/ 	.short	0x00ff


	//----- nvinfo : EIATTR_MERCURY_ISA_VERSION
	.align		4
        /*0020*/ 	.byte	0x03, 0x5f
        /*0022*/ 	.short	0x0101


	//----- nvinfo : EIATTR_VRC_CTA_INIT_COUNT
	.align		4
        /*0024*/ 	.byte	0x02, 0x4a
	.zero		1
	.zero		1


	//----- nvinfo : EIATTR_EXIT_INSTR_OFFSETS
	.align		4
        /*0028*/ 	.byte	0x04, 0x1c
        /*002a*/ 	.short	(.L_11 - .L_10)


	//   ....[0]....
.L_10:
        /*002c*/ 	.word	0x00000610


	//----- nvinfo : EIATTR_CRS_STACK_SIZE
	.align		4
.L_11:
        /*0030*/ 	.byte	0x04, 0x1e
        /*0032*/ 	.short	(.L_13 - .L_12)
.L_12:
        /*0034*/ 	.word	0x00000000


	//----- nvinfo : EIATTR_CBANK_PARAM_SIZE
	.align		4
.L_13:
        /*0038*/ 	.byte	0x03, 0x19
        /*003a*/ 	.short	0x0008


	//----- nvinfo : EIATTR_PARAM_CBANK
	.align		4
        /*003c*/ 	.byte	0x04, 0x0a
        /*003e*/ 	.short	(.L_15 - .L_14)
	.align		4
.L_14:
        /*0040*/ 	.word	index@(.nv.constant0._Z6mylog2Pd)
        /*0044*/ 	.short	0x0380
        /*0046*/ 	.short	0x0008


	//----- nvinfo : EIATTR_SW_WAR
	.align		4
.L_15:
        /*0048*/ 	.byte	0x04, 0x36
        /*004a*/ 	.short	(.L_17 - .L_16)
.L_16:
        /*004c*/ 	.word	0x00000008
.L_17:


//--------------------- .nv.callgraph             --------------------------
	.section	.nv.callgraph,"",@"SHT_CUDA_CALLGRAPH"
	.align	4
	.sectionentsize	8
	.align		4
        /*0000*/ 	.word	0x00000000
	.align		4
        /*0004*/ 	.word	0xffffffff
	.align		4
        /*0008*/ 	.word	0x00000000
	.align		4
        /*000c*/ 	.word	0xfffffffe
	.align		4
        /*0010*/ 	.word	0x00000000
	.align		4
        /*0014*/ 	.word	0xfffffffd
	.align		4
        /*0018*/ 	.word	0x00000000
	.align		4
        /*001c*/ 	.word	0xfffffffc


//--------------------- .text._Z6mylog2Pd         --------------------------
	.section	.text._Z6mylog2Pd,"ax",@progbits
	.align	128
        .global         _Z6mylog2Pd
        .type           _Z6mylog2Pd,@function
        .size           _Z6mylog2Pd,(.L_x_4 - _Z6mylog2Pd)
        .other          _Z6mylog2Pd,@"STO_CUDA_ENTRY STV_DEFAULT"
_Z6mylog2Pd:
.text._Z6mylog2Pd:
[----:B------:R-:W-:Y:S01]  /*0000*/  LDC R1, c[0x0][0x37c] ;  /* 0x0000df00ff017b82 */ /* 0x000fe20000000800 */
[----:B------:R-:W0:Y:S07]  /*0010*/  S2R R5, SR_TID.X ;  /* 0x0000000000057919 */ /* 0x000e2e0000002100 */
[----:B------:R-:W0:Y:S01]  /*0020*/  LDC.64 R2, c[0x0][0x380] ;  /* 0x0000e000ff027b82 */ /* 0x000e220000000a00 */
[----:B------:R-:W1:Y:S01]  /*0030*/  LDCU.64 UR4, c[0x0][0x358] ;  /* 0x00006b00ff0477ac */ /* 0x000e620008000a00 */
[----:B0-----:R-:W-:-:S05]  /*0040*/  IMAD.WIDE.U32 R2, R5, 0x8, R2 ;  /* 0x0000000805027825 */ /* 0x001fca00078e0002 */
[----:B-1----:R-:W2:Y:S01]  /*0050*/  LDG.E.64 R4, desc[UR4][R2.64] ;  /* 0x0000000402047981 */ /* 0x002ea2000c1e1b00 */
[----:B------:R-:W-:Y:S01]  /*0060*/  BSSY.RECONVERGENT B0, `(.L_x_0) ;  /* 0x0000053000007945 */ /* 0x000fe20003800200 */
[----:B--2---:R-:W-:Y:S01]  /*0070*/  ISETP.GT.AND P0, PT, R5, 0xfffff, PT ;  /* 0x000fffff0500780c */ /* 0x004fe20003f04270 */
[----:B------:R-:W-:Y:S02]  /*0080*/  IMAD.MOV.U32 R6, RZ, RZ, R4 ;  /* 0x000000ffff067224 */ /* 0x000fe400078e0004 */
[----:B------:R-:W-:-:S10]  /*0090*/  IMAD.MOV.U32 R7, RZ, RZ, R5 ;  /* 0x000000ffff077224 */ /* 0x000fd400078e0005 */
[----:B------:R-:W-:-:S10]  /*00a0*/  @!P0 DMUL R6, R6, 1.80143985094819840000e+16 ;  /* 0x4350000006068828 */ /* 0x000fd40000000000 */
[----:B------:R-:W-:Y:S01]  /*00b0*/  @!P0 IMAD.MOV.U32 R5, RZ, RZ, R7 ;  /* 0x000000ffff058224 */ /* 0x000fe200078e0007 */
[----:B------:R-:W-:-:S04]  /*00c0*/  @!P0 MOV R4, R6 ;  /* 0x0000000600048202 */ /* 0x000fc80000000f00 */
[----:B------:R-:W-:-:S04]  /*00d0*/  IADD3 R0, PT, PT, R5, -0x1, RZ ;  /* 0xffffffff05007810 */ /* 0x000fc80007ffe0ff */
[----:B------:R-:W-:Y:S01]  /*00e0*/  ISETP.GT.U32.AND P1, PT, R0, 0x7feffffe, PT ;  /* 0x7feffffe0000780c */ /* 0x000fe20003f24070 */
[----:B------:R-:W-:Y:S02]  /*00f0*/  IMAD.MOV.U32 R0, RZ, RZ, -0x3ff ;  /* 0xfffffc01ff007424 */ /* 0x000fe400078e00ff */
[----:B------:R-:W-:-:S10]  /*0100*/  @!P0 IMAD.MOV.U32 R0, RZ, RZ, -0x435 ;  /* 0xfffffbcbff008424 */ /* 0x000fd400078e00ff */
[----:B------:R-:W-:Y:S05]  /*0110*/  @P1 BRA `(.L_x_1) ;  /* 0x0000000400041947 */ /* 0x000fea0003800000 */
[----:B------:R-:W-:Y:S01]  /*0120*/  LOP3.LUT R6, R5, 0xfffff, RZ, 0xc0, !PT ;  /* 0x000fffff05067812 */ /* 0x000fe200078ec0ff */
[----:B------:R-:W-:Y:S01]  /*0130*/  IMAD.MOV.U32 R8, RZ, RZ, RZ ;  /* 0x000000ffff087224 */ /* 0x000fe200078e00ff */
[----:B------:R-:W-:Y:S01]  /*0140*/  MOV R17, 0x3ed0ee25 ;  /* 0x3ed0ee2500117802 */ /* 0x000fe20000000f00 */
[----:B------:R-:W-:Y:S01]  /*0150*/  IMAD.MOV.U32 R16, RZ, RZ, -0x748574fc ;  /* 0x8b7a8b04ff107424 */ /* 0x000fe200078e00ff */
[----:B------:R-:W-:Y:S01]  /*0160*/  LOP3.LUT R7, R6, 0x3ff00000, RZ, 0xfc, !PT ;  /* 0x3ff0000006077812 */ /* 0x000fe200078efcff */
[----:B------:R-:W-:Y:S01]  /*0170*/  IMAD.MOV.U32 R6, RZ, RZ, R4 ;  /* 0x000000ffff067224 */ /* 0x000fe200078e0004 */
[----:B------:R-:W-:Y:S01]  /*0180*/  UMOV UR6, 0x3ae80f1e ;  /* 0x3ae80f1e00067882 */ /* 0x000fe20000000000 */
[----:B------:R-:W-:Y:S01]  /*0190*/  UMOV UR7, 0x3eb1380b ;  /* 0x3eb1380b00077882 */ /* 0x000fe20000000000 */
[----:B------:R-:W-:Y:S01]  /*01a0*/  ISETP.GE.U32.AND P0, PT, R7, 0x3ff6a09f, PT ;  /* 0x3ff6a09f0700780c */ /* 0x000fe20003f06070 */
[----:B------:R-:W-:Y:S01]  /*01b0*/  IMAD.MOV.U32 R19, RZ, RZ, 0x43300000 ;  /* 0x43300000ff137424 */ /* 0x000fe200078e00ff */
[----:B------:R-:W-:Y:S01]  /*01c0*/  LEA.HI R0, R5, R0, RZ, 0xc ;  /* 0x0000000005007211 */ /* 0x000fe200078f60ff */
[----:B------:R-:W-:Y:S01]  /*01d0*/  UMOV UR8, 0x80000000 ;  /* 0x8000000000087882 */ /* 0x000fe20000000000 */
[----:B------:R-:W-:-:S09]  /*01e0*/  UMOV UR9, 0x43300000 ;  /* 0x4330000000097882 */ /* 0x000fd20000000000 */
[----:B------:R-:W-:Y:S02]  /*01f0*/  @P0 VIADD R9, R7, 0xfff00000 ;  /* 0xfff0000007090836 */ /* 0x000fe40000000000 */
[----:B------:R-:W-:-:S03]  /*0200*/  @P0 VIADD R0, R0, 0x1 ;  /* 0x0000000100000836 */ /* 0x000fc60000000000 */
[----:B------:R-:W-:Y:S02]  /*0210*/  @P0 MOV R7, R9 ;  /* 0x0000000900070202 */ /* 0x000fe40000000f00 */
[----:B------:R-:W-:-:S04]  /*0220*/  LOP3.LUT R18, R0, 0x80000000, RZ, 0x3c, !PT ;  /* 0x8000000000127812 */ /* 0x000fc800078e3cff */
[C---:B------:R-:W-:Y:S02]  /*0230*/  DADD R14, R6.reuse, 1 ;  /* 0x3ff00000060e7429 */ /* 0x040fe40000000000 */
[----:B------:R-:W-:-:S04]  /*0240*/  DADD R6, R6, -1 ;  /* 0xbff0000006067429 */ /* 0x000fc80000000000 */
[----:B------:R-:W0:Y:S02]  /*0250*/  MUFU.RCP64H R9, R15 ;  /* 0x0000000f00097308 */ /* 0x000e240000001800 */
[----:B0-----:R-:W-:-:S08]  /*0260*/  DFMA R10, -R14, R8, 1 ;  /* 0x3ff000000e0a742b */ /* 0x001fd00000000108 */
[----:B------:R-:W-:-:S08]  /*0270*/  DFMA R10, R10, R10, R10 ;  /* 0x0000000a0a0a722b */ /* 0x000fd0000000000a */
[----:B------:R-:W-:-:S08]  /*0280*/  DFMA R8, R8, R10, R8 ;  /* 0x0000000a0808722b */ /* 0x000fd00000000008 */
[----:B------:R-:W-:-:S08]  /*0290*/  DMUL R10, R6, R8 ;  /* 0x00000008060a7228 */ /* 0x000fd00000000000 */
[----:B------:R-:W-:-:S08]  /*02a0*/  DFMA R10, R6, R8, R10 ;  /* 0x00000008060a722b */ /* 0x000fd0000000000a */
[----:B------:R-:W-:Y:S02]  /*02b0*/  DMUL R12, R10, R10 ;  /* 0x0000000a0a0c7228 */ /* 0x000fe40000000000 */
[----:B------:R-:W-:-:S06]  /*02c0*/  DADD R4, R6, -R10 ;  /* 0x0000000006047229 */ /* 0x000fcc000000080a */
[----:B------:R-:W-:Y:S01]  /*02d0*/  DFMA R14, R12, UR6, R16 ;  /* 0x000000060c0e7c2b */ /* 0x000fe20008000010 */
[----:B------:R-:W-:Y:S01]  /*02e0*/  UMOV UR6, 0x9f02676f ;  /* 0x9f02676f00067882 */ /* 0x000fe20000000000 */
[----:B------:R-:W-:Y:S01]  /*02f0*/  UMOV UR7, 0x3ef3b266 ;  /* 0x3ef3b26600077882 */ /* 0x000fe20000000000 */
[----:B------:R-:W-:Y:S02]  /*0300*/  DADD R16, R4, R4 ;  /* 0x0000000004107229 */ /* 0x000fe40000000004 */
[----:B------:R-:W-:Y:S01]  /*0310*/  DADD R4, R18, -UR8 ;  /* 0x8000000812047e29 */ /* 0x000fe20008000000 */
[----:B------:R-:W-:Y:S01]  /*0320*/  UMOV UR8, 0xfefa39ef ;  /* 0xfefa39ef00087882 */ /* 0x000fe20000000000 */
[----:B------:R-:W-:Y:S01]  /*0330*/  UMOV UR9, 0x3fe62e42 ;  /* 0x3fe62e4200097882 */ /* 0x000fe20000000000 */
[----:B------:R-:W-:Y:S01]  /*0340*/  DFMA R14, R12, R14, UR6 ;  /* 0x000000060c0e7e2b */ /* 0x000fe2000800000e */
[----:B------:R-:W-:Y:S01]  /*0350*/  UMOV UR6, 0xa9ab0956 ;  /* 0xa9ab095600067882 */ /* 0x000fe20000000000 */
[----:B------:R-:W-:Y:S01]  /*0360*/  UMOV UR7, 0x3f1745cb ;  /* 0x3f1745cb00077882 */ /* 0x000fe20000000000 */
[----:B------:R-:W-:-:S02]  /*0370*/  DFMA R16, R6, -R10, R16 ;  /* 0x8000000a0610722b */ /* 0x000fc40000000010 */
[----:B------:R-:W-:-:S03]  /*0380*/  DFMA R6, R4, UR8, R10 ;  /* 0x0000000804067c2b */ /* 0x000fc6000800000a */
[----:B------:R-:W-:Y:S01]  /*0390*/  DFMA R14, R12, R14, UR6 ;  /* 0x000000060c0e7e2b */ /* 0x000fe2000800000e */
[----:B------:R-:W-:Y:S01]  /*03a0*/  UMOV UR6, 0x2d1b5154 ;  /* 0x2d1b515400067882 */ /* 0x000fe20000000000 */
[----:B------:R-:W-:Y:S01]  /*03b0*/  UMOV UR7, 0x3f3c71c7 ;  /* 0x3f3c71c700077882 */ /* 0x000fe20000000000 */
[----:B------:R-:W-:-:S05]  /*03c0*/  DMUL R16, R8, R16 ;  /* 0x0000001008107228 */ /* 0x000fca0000000000 */
[----:B------:R-:W-:Y:S01]  /*03d0*/  DFMA R14, R12, R14, UR6 ;  /* 0x000000060c0e7e2b */ /* 0x000fe2000800000e */
[----:B------:R-:W-:Y:S01]  /*03e0*/  UMOV UR6, 0x923be72d ;  /* 0x923be72d00067882 */ /* 0x000fe20000000000 */
[----:B------:R-:W-:-:S06]  /*03f0*/  UMOV UR7, 0x3f624924 ;  /* 0x3f62492400077882 */ /* 0x000fcc0000000000 */
        /* <DEDUP_REMOVED lines=8> */
[----:B------:R-:W-:Y:S02]  /*0480*/  UMOV UR7, 0x3fe62e42 ;  /* 0x3fe62e4200077882 */ /* 0x000fe40000000000 */
[----:B------:R-:W-:Y:S01]  /*0490*/  DFMA R18, R4, -UR6, R6 ;  /* 0x8000000604127c2b */ /* 0x000fe20008000006 */
[----:B------:R-:W-:Y:S01]  /*04a0*/  UMOV UR6, 0x3b39803f ;  /* 0x3b39803f00067882 */ /* 0x000fe20000000000 */
[----:B------:R-:W-:Y:S02]  /*04b0*/  UMOV UR7, 0x3c7abc9e ;  /* 0x3c7abc9e00077882 */ /* 0x000fe40000000000 */
[----:B------:R-:W-:-:S04]  /*04c0*/  DMUL R14, R12, R14 ;  /* 0x0000000e0c0e7228 */ /* 0x000fc80000000000 */
[----:B------:R-:W-:-:S04]  /*04d0*/  DADD R18, -R10, R18 ;  /* 0x000000000a127229 */ /* 0x000fc80000000112 */
[----:B------:R-:W-:-:S08]  /*04e0*/  DFMA R14, R10, R14, R16 ;  /* 0x0000000e0a0e722b */ /* 0x000fd00000000010 */
[----:B------:R-:W-:-:S08]  /*04f0*/  DADD R14, R14, -R18 ;  /* 0x000000000e0e7229 */ /* 0x000fd00000000812 */
[----:B------:R-:W-:-:S08]  /*0500*/  DFMA R14, R4, UR6, R14 ;  /* 0x00000006040e7c2b */ /* 0x000fd0000800000e */
[----:B------:R-:W-:Y:S01]  /*0510*/  DADD R6, R6, R14 ;  /* 0x0000000006067229 */ /* 0x000fe2000000000e */
[----:B------:R-:W-:Y:S10]  /*0520*/  BRA `(.L_x_2) ;  /* 0x0000000000187947 */ /* 0x000ff40003800000 */
.L_x_1:
[----:B------:R-:W-:Y:S01]  /*0530*/  MOV R4, 0x0 ;  /* 0x0000000000047802 */ /* 0x000fe20000000f00 */
[----:B------:R-:W-:Y:S01]  /*0540*/  IMAD.MOV.U32 R5, RZ, RZ, 0x7ff00000 ;  /* 0x7ff00000ff057424 */ /* 0x000fe200078e00ff */
[----:B------:R-:W-:-:S05]  /*0550*/  LOP3.LUT P0, RZ, R7, 0x7fffffff, RZ, 0xc0, !PT ;  /* 0x7fffffff07ff7812 */ /* 0x000fca000780c0ff */
[----:B------:R-:W-:-:S10]  /*0560*/  DFMA R4, R6, R4, +INF ;  /* 0x7ff000000604742b */ /* 0x000fd40000000004 */
[----:B------:R-:W-:Y:S02]  /*0570*/  FSEL R6, R4, RZ, P0 ;  /* 0x000000ff04067208 */ /* 0x000fe40000000000 */
[----:B------:R-:W-:-:S07]  /*0580*/  FSEL R7, R5, -QNAN , P0 ;  /* 0xfff0000005077808 */ /* 0x000fce0000000000 */
.L_x_2:
[----:B------:R-:W-:Y:S05]  /*0590*/  BSYNC.RECONVERGENT B0 ;  /* 0x0000000000007941 */ /* 0x000fea0003800200 */
.L_x_0:
[----:B------:R-:W-:Y:S01]  /*05a0*/  UMOV UR6, 0xffda0d24 ;  /* 0xffda0d2400067882 */ /* 0x000fe20000000000 */
[----:B------:R-:W-:Y:S02]  /*05b0*/  UMOV UR7, 0x3c7777d0 ;  /* 0x3c7777d000077882 */ /* 0x000fe40000000000 */
[----:B------:R-:W-:Y:S01]  /*05c0*/  DMUL R4, R6, UR6 ;  /* 0x0000000606047c28 */ /* 0x000fe20008000000 */
[----:B------:R-:W-:Y:S01]  /*05d0*/  UMOV UR6, 0x652b82fe ;  /* 0x652b82fe00067882 */ /* 0x000fe20000000000 */
[----:B------:R-:W-:-:S06]  /*05e0*/  UMOV UR7, 0x3ff71547 ;  /* 0x3ff7154700077882 */ /* 0x000fcc0000000000 */
[----:B------:R-:W-:-:S07]  /*05f0*/  DFMA R4, R6, UR6, R4 ;  /* 0x0000000606047c2b */ /* 0x000fce0008000004 */
[----:B------:R-:W-:Y:S01]  /*0600*/  STG.E.64 desc[UR4][R2.64], R4 ;  /* 0x0000000402007986 */ /* 0x000fe2000c101b04 */
[----:B------:R-:W-:Y:S05]  /*0610*/  EXIT ;  /* 0x000000000000794d */ /* 0x000fea0003800000 */
.L_x_3:
[----:B------:R-:W-:-:S00]  /*0620*/  BRA `(.L_x_3) ;  /* 0xfffffffc00fc7947 */ /* 0x000fc0000383ffff */
[----:B------:R-:W-:-:S00]  /*0630*/  NOP ;  /* 0x0000000000007918 */ /* 0x000fc00000000000 */
        /* <DEDUP_REMOVED lines=12> */
.L_x_4:


//--------------------- .nv.shared.reserved.0     --------------------------
	.section	.nv.shared.reserved.0,"aw",@nobits
	.weak		__nv_reservedSMEM_offset_0_alias
	.size		__nv_reservedSMEM_offset_0_alias, 0, 64
	.other		__nv_reservedSMEM_offset_0_alias,@"STO_CUDA_RESERVED_SHARED STV_DEFAULT"
__nv_reservedSMEM_offset_0_alias:
	.zero		0
	.zero		64


//--------------------- .nv.constant0._Z6mylog2Pd --------------------------
	.section	.nv.constant0._Z6mylog2Pd,"a",@progbits
	.sectionflags	@""
	.align	4
.nv.constant0._Z6mylog2Pd:
	.zero		904


//--------------------- SYMBOLS --------------------------

	.type		.nv.reservedSmem.offset0,@object
	.size		.nv.reservedSmem.offset0,0x4
